//
// Generated by NVIDIA NVVM Compiler
//
// Compiler Build ID: CL-36424714
// Cuda compilation tools, release 13.0, V13.0.88
// Based on NVVM 20.0.0
//

.version 9.0
.target sm_100
.address_size 64

	// .globl	_Z11test_kernelv
.extern .func  (.param .b32 func_retval0) vprintf
(
	.param .b64 vprintf_param_0,
	.param .b64 vprintf_param_1
)
;
.global .align 1 .b8 $str[33] = {72, 101, 108, 108, 111, 32, 119, 111, 114, 108, 100, 32, 102, 114, 111, 109, 32, 116, 58, 37, 105, 32, 98, 58, 37, 105, 32, 103, 58, 37, 105, 10};

.visible .entry _Z11test_kernelv()
{
	.local .align 8 .b8 	__local_depot0[16];
	.reg .b64 	%SP;
	.reg .b64 	%SPL;
	.reg .b32 	%r<7>;
	.reg .b64 	%rd<5>;

	mov.u64 	%SPL, __local_depot0;
	cvta.local.u64 	%SP, %SPL;
	add.u64 	%rd1, %SP, 0;
	add.u64 	%rd2, %SPL, 0;
	mov.u32 	%r1, %tid.x;
	mov.u32 	%r2, %ctaid.x;
	mov.u32 	%r3, %ntid.x;
	mad.lo.s32 	%r4, %r3, %r2, %r1;
	st.local.v2.u32 	[%rd2], {%r1, %r2};
	st.local.u32 	[%rd2+8], %r4;
	mov.u64 	%rd3, $str;
	cvta.global.u64 	%rd4, %rd3;
	{ // callseq 0, 0
	.param .b64 param0;
	st.param.b64 	[param0], %rd4;
	.param .b64 param1;
	st.param.b64 	[param1], %rd1;
	.param .b32 retval0;
	call.uni (retval0), 
	vprintf, 
	(
	param0, 
	param1
	);
	ld.param.b32 	%r5, [retval0];
	} // callseq 0
	ret;

}


// ===== COMPILED SASS (sm_100) =====

	.target	sm_100

	.elftype	@"ET_EXEC"


//--------------------- .note.nv.tkinfo           --------------------------
	.section	.note.nv.tkinfo,"",@"SHT_NOTE"
	.sectionflags	@"SHF_NOTE_NV_TKINFO"
	.tkinfo
        /*0018*/ 	.word	0x00000002
        /*0030*/ 	.string	""
        /*0030*/ 	.string	"ptxas"
        /*0030*/ 	.string	"Cuda compilation tools, release 13.0, V13.0.88"
        /*0030*/ 	.string	"Build cuda_13.0.r13.0/compiler.36424714_0"
        /*0030*/ 	.string	"-arch sm_100 -m 64 "



//--------------------- .note.nv.cuinfo           --------------------------
	.section	.note.nv.cuinfo,"",@"SHT_NOTE"
	.sectionflags	@"SHF_NOTE_NV_CUINFO"
        /*0018*/ 	.short	0x0002
        /*001a*/ 	.short	0x0064
        /*001c*/ 	.short	0x0082
	.zero		2


//--------------------- .nv.info                  --------------------------
	.section	.nv.info,"",@"SHT_CUDA_INFO"
	.align	4


	//----- nvinfo : EIATTR_REGCOUNT
	.align		4
        /*0000*/ 	.byte	0x04, 0x2f
        /*0002*/ 	.short	(.L_2 - .L_1)
	.align		4
.L_1:
        /*0004*/ 	.word	index@(_Z11test_kernelv)
        /*0008*/ 	.word	0x00000018


	//----- nvinfo : EIATTR_FRAME_SIZE
	.align		4
.L_2:
        /*000c*/ 	.byte	0x04, 0x11
        /*000e*/ 	.short	(.L_4 - .L_3)
	.align		4
.L_3:
        /*0010*/ 	.word	index@(_Z11test_kernelv)
        /*0014*/ 	.word	0x00000010


	//----- nvinfo : EIATTR_MIN_STACK_SIZE
	.align		4
.L_4:
        /*0018*/ 	.byte	0x04, 0x12
        /*001a*/ 	.short	(.L_6 - .L_5)
	.align		4
.L_5:
        /*001c*/ 	.word	index@(_Z11test_kernelv)
        /*0020*/ 	.word	0x00000010
.L_6:


//--------------------- .nv.compat                --------------------------
	.section	.nv.compat,"",@"SHT_CUDA_COMPAT_INFO"
	.align	4
        /*0000*/ 	.byte	0x02, 0x09, 0x00, 0x00, 0x02, 0x02, 0x01, 0x00, 0x02, 0x05, 0x05, 0x00, 0x03, 0x07, 0x01, 0x01
        /*0010*/ 	.byte	0x02, 0x03, 0x00, 0x00, 0x02, 0x06, 0x01, 0x00, 0x04, 0x0b, 0x08, 0x00, 0x09, 0x00, 0x00, 0x00
        /*0020*/ 	.byte	0x00, 0x00, 0x00, 0x00


//--------------------- .nv.info._Z11test_kernelv --------------------------
	.section	.nv.info._Z11test_kernelv,"",@"SHT_CUDA_INFO"
	.sectionflags	@""
	.align	4


	//----- nvinfo : EIATTR_CUDA_API_VERSION
	.align		4
        /*0000*/ 	.byte	0x04, 0x37
        /*0002*/ 	.short	(.L_8 - .L_7)
.L_7:
        /*0004*/ 	.word	0x00000082


	//----- nvinfo : EIATTR_SPARSE_MMA_MASK
	.align		4
.L_8:
        /*0008*/ 	.byte	0x03, 0x50
        /*000a*/ 	.short	0x0000


	//----- nvinfo : EIATTR_MAXREG_COUNT
	.align		4
        /*000c*/ 	.byte	0x03, 0x1b
        /*000e*/ 	.short	0x00ff


	//----- nvinfo : EIATTR_EXTERNS
	.align		4
        /*0010*/ 	.byte	0x04, 0x0f
        /*0012*/ 	.short	(.L_10 - .L_9)


	//   ....[0]....
	.align		4
.L_9:
        /*0014*/ 	.word	index@(vprintf)


	//----- nvinfo : EIATTR_MERCURY_ISA_VERSION
	.align		4
.L_10:
        /*0018*/ 	.byte	0x03, 0x5f
        /*001a*/ 	.short	0x0101


	//----- nvinfo : EIATTR_VRC_CTA_INIT_COUNT
	.align		4
        /*001c*/ 	.byte	0x02, 0x4a
	.zero		1
	.zero		1


	//----- nvinfo : EIATTR_SYSCALL_OFFSETS
	.align		4
        /*0020*/ 	.byte	0x04, 0x46
        /*0022*/ 	.short	(.L_12 - .L_11)


	//   ....[0]....
.L_11:
        /*0024*/ 	.word	0x00000120


	//----- nvinfo : EIATTR_EXIT_INSTR_OFFSETS
	.align		4
.L_12:
        /*0028*/ 	.byte	0x04, 0x1c
        /*002a*/ 	.short	(.L_14 - .L_13)


	//   ....[0]....
.L_13:
        /*002c*/ 	.word	0x00000130


	//----- nvinfo : EIATTR_SW_WAR
	.align		4
.L_14:
        /*0030*/ 	.byte	0x04, 0x36
        /*0032*/ 	.short	(.L_16 - .L_15)
.L_15:
        /*0034*/ 	.word	0x00000008
.L_16:


//--------------------- .nv.callgraph             --------------------------
	.section	.nv.callgraph,"",@"SHT_CUDA_CALLGRAPH"
	.align	4
	.sectionentsize	8
	.align		4
        /*0000*/ 	.word	0x00000000
	.align		4
        /*0004*/ 	.word	0xffffffff
	.align		4
        /*0008*/ 	.word	index@(_Z11test_kernelv)
	.align		4
        /*000c*/ 	.word	index@(vprintf)
	.align		4
        /*0010*/ 	.word	0x00000000
	.align		4
        /*0014*/ 	.word	0xfffffffe
	.align		4
        /*0018*/ 	.word	0x00000000
	.align		4
        /*001c*/ 	.word	0xfffffffd
	.align		4
        /*0020*/ 	.word	0x00000000
	.align		4
        /*0024*/ 	.word	0xfffffffc


//--------------------- .nv.constant4             --------------------------
	.section	.nv.constant4,"a",@progbits
	.align	8
	.align		8
.nv.constant4:
        /*0000*/ 	.dword	vprintf
	.align		8
        /*0008*/ 	.dword	$str


//--------------------- .text._Z11test_kernelv    --------------------------
	.section	.text._Z11test_kernelv,"ax",@progbits
	.align	128
        .global         _Z11test_kernelv
        .type           _Z11test_kernelv,@function
        .size           _Z11test_kernelv,(.L_x_2 - _Z11test_kernelv)
        .other          _Z11test_kernelv,@"STO_CUDA_ENTRY STV_DEFAULT"
_Z11test_kernelv:
.text._Z11test_kernelv:
[----:B------:R-:W0:Y:S01]  /*0000*/  LDC R1, c[0x0][0x37c] ;  /* 0x0000df00ff017b82 */ /* 0x000e220000000800 */
[----:B------:R-:W1:Y:S01]  /*0010*/  S2R R8, SR_TID.X ;  /* 0x0000000000087919 */ /* 0x000e620000002100 */
[----:B------:R-:W2:Y:S01]  /*0020*/  LDCU UR5, c[0x0][0x2fc] ;  /* 0x00005f80ff0577ac */ /* 0x000ea20008000800 */
[----:B------:R-:W-:Y:S01]  /*0030*/  MOV R2, 0x0 ;  /* 0x0000000000027802 */ /* 0x000fe20000000f00 */
[----:B0-----:R-:W-:Y:S01]  /*0040*/  VIADD R1, R1, 0xfffffff0 ;  /* 0xfffffff001017836 */ /* 0x001fe20000000000 */
[----:B------:R-:W1:Y:S01]  /*0050*/  S2R R9, SR_CTAID.X ;  /* 0x0000000000097919 */ /* 0x000e620000002500 */
[----:B------:R-:W1:Y:S03]  /*0060*/  LDCU UR6, c[0x0][0x360] ;  /* 0x00006c00ff0677ac */ /* 0x000e660008000800 */
[----:B------:R-:W0:Y:S01]  /*0070*/  LDC.64 R2, c[0x4][R2] ;  /* 0x0100000002027b82 */ /* 0x000e220000000a00 */
[----:B------:R-:W3:Y:S02]  /*0080*/  LDCU UR4, c[0x0][0x2f8] ;  /* 0x00005f00ff0477ac */ /* 0x000ee40008000800 */
[----:B---3--:R-:W-:-:S05]  /*0090*/  IADD3 R6, P0, PT, R1, UR4, RZ ;  /* 0x0000000401067c10 */ /* 0x008fca000ff1e0ff */
[----:B--2---:R-:W-:Y:S02]  /*00a0*/  IMAD.X R7, RZ, RZ, UR5, P0 ;  /* 0x00000005ff077e24 */ /* 0x004fe400080e06ff */
[----:B-1----:R-:W-:Y:S01]  /*00b0*/  IMAD R0, R9, UR6, R8 ;  /* 0x0000000609007c24 */ /* 0x002fe2000f8e0208 */
[----:B------:R1:W-:Y:S01]  /*00c0*/  STL.64 [R1], R8 ;  /* 0x0000000801007387 */ /* 0x0003e20000100a00 */
[----:B------:R-:W2:Y:S03]  /*00d0*/  LDCU.64 UR6, c[0x4][0x8] ;  /* 0x01000100ff0677ac */ /* 0x000ea60008000a00 */
[----:B------:R1:W-:Y:S01]  /*00e0*/  STL [R1+0x8], R0 ;  /* 0x0000080001007387 */ /* 0x0003e20000100800 */
[----:B--2---:R-:W-:Y:S01]  /*00f0*/  IMAD.U32 R4, RZ, RZ, UR6 ;  /* 0x00000006ff047e24 */ /* 0x004fe2000f8e00ff */
[----:B01----:R-:W-:-:S07]  /*0100*/  MOV R5, UR7 ;  /* 0x0000000700057c02 */ /* 0x003fce0008000f00 */
[----:B------:R-:W-:-:S07]  /*0110*/  LEPC R20, `(.L_x_0) ;  /* 0x000000001014794e */ /* 0x000fce0000000000 */
[----:B------:R-:W-:Y:S05]  /*0120*/  CALL.ABS.NOINC R2 ;  /* 0x0000000002007343 */ /* 0x000fea0003c00000 */
.L_x_0:
[----:B------:R-:W-:Y:S05]  /*0130*/  EXIT ;  /* 0x000000000000794d */ /* 0x000fea0003800000 */
.L_x_1:
[----:B------:R-:W-:-:S00]  /*0140*/  BRA `(.L_x_1) ;  /* 0xfffffffc00fc7947 */ /* 0x000fc0000383ffff */
[----:B------:R-:W-:-:S00]  /*0150*/  NOP ;  /* 0x0000000000007918 */ /* 0x000fc00000000000 */
        /* <DEDUP_REMOVED lines=10> */
.L_x_2:


//--------------------- .nv.global.init           --------------------------
	.section	.nv.global.init,"aw",@progbits
.nv.global.init:
	.type		$str,@object
	.size		$str,(.L_0 - $str)
$str:
        /*0000*/ 	.byte	0x48, 0x65, 0x6c, 0x6c, 0x6f, 0x20, 0x77, 0x6f, 0x72, 0x6c, 0x64, 0x20, 0x66, 0x72, 0x6f, 0x6d
        /*0010*/ 	.byte	0x20, 0x74, 0x3a, 0x25, 0x69, 0x20, 0x62, 0x3a, 0x25, 0x69, 0x20, 0x67, 0x3a, 0x25, 0x69, 0x0a
        /*0020*/ 	.byte	0x00
.L_0:


//--------------------- .nv.shared.reserved.0     --------------------------
	.section	.nv.shared.reserved.0,"aw",@nobits
	.weak		__nv_reservedSMEM_offset_0_alias
	.size		__nv_reservedSMEM_offset_0_alias, 0, 64
	.other		__nv_reservedSMEM_offset_0_alias,@"STO_CUDA_RESERVED_SHARED STV_DEFAULT"
__nv_reservedSMEM_offset_0_alias:
	.zero		0
	.zero		64


//--------------------- .nv.constant0._Z11test_kernelv --------------------------
	.section	.nv.constant0._Z11test_kernelv,"a",@progbits
	.sectionflags	@""
	.align	4
.nv.constant0._Z11test_kernelv:
	.zero		896


//--------------------- SYMBOLS --------------------------

	.type		.nv.reservedSmem.offset0,@object
	.size		.nv.reservedSmem.offset0,0x4
	.type		vprintf,@function
